	.headerflags	@"EF_CUDA_TEXMODE_UNIFIED EF_CUDA_64BIT_ADDRESS EF_CUDA_ACCELERATORS EF_CUDA_SM90 EF_CUDA_VIRTUAL_SM(EF_CUDA_SM90)"
	.elftype	@"ET_EXEC"


//--------------------- .nv.info                  --------------------------
	.section	.nv.info,"",@"SHT_CUDA_INFO"
	.align	4


	//----- nvinfo : EIATTR_REGCOUNT
	.align		4
        /*0000*/ 	.byte	0x04, 0x2f
        /*0002*/ 	.short	(.L_1 - .L_0)
	.align		4
.L_0:
        /*0004*/ 	.word	index@(triton_poi_fused_avg_pool2d_max_pool2d_with_indices_60)
        /*0008*/ 	.word	0x00000030


	//----- nvinfo : EIATTR_MIN_STACK_SIZE
	.align		4
.L_1:
        /*000c*/ 	.byte	0x04, 0x12
        /*000e*/ 	.short	(.L_3 - .L_2)
	.align		4
.L_2:
        /*0010*/ 	.word	index@(triton_poi_fused_avg_pool2d_max_pool2d_with_indices_60)
        /*0014*/ 	.word	0x00000000


	//----- nvinfo : EIATTR_FRAME_SIZE
	.align		4
.L_3:
        /*0018*/ 	.byte	0x04, 0x11
        /*001a*/ 	.short	(.L_5 - .L_4)
	.align		4
.L_4:
        /*001c*/ 	.word	index@(triton_poi_fused_avg_pool2d_max_pool2d_with_indices_60)
        /*0020*/ 	.word	0x00000000


	//----- nvinfo : EIATTR_MIN_STACK_SIZE
	.align		4
.L_5:
        /*0024*/ 	.byte	0x04, 0x12
        /*0026*/ 	.short	(.L_7 - .L_6)
	.align		4
.L_6:
        /*0028*/ 	.word	index@(triton_poi_fused_avg_pool2d_max_pool2d_with_indices_60)
        /*002c*/ 	.word	0x00000000
.L_7:


//--------------------- .nv.info.triton_poi_fused_avg_pool2d_max_pool2d_with_indices_60 --------------------------
	.section	.nv.info.triton_poi_fused_avg_pool2d_max_pool2d_with_indices_60,"",@"SHT_CUDA_INFO"
	.sectionflags	@""
	.align	4


	//----- nvinfo : EIATTR_CUDA_API_VERSION
	.align		4
        /*0000*/ 	.byte	0x04, 0x37
        /*0002*/ 	.short	(.L_9 - .L_8)
.L_8:
        /*0004*/ 	.word	0x0000007c


	//----- nvinfo : EIATTR_KPARAM_INFO
	.align		4
.L_9:
        /*0008*/ 	.byte	0x04, 0x17
        /*000a*/ 	.short	(.L_11 - .L_10)
.L_10:
        /*000c*/ 	.word	0x00000000
        /*0010*/ 	.short	0x0004
        /*0012*/ 	.short	0x0020
        /*0014*/ 	.byte	0x00, 0xf0, 0x11, 0x00


	//----- nvinfo : EIATTR_KPARAM_INFO
	.align		4
.L_11:
        /*0018*/ 	.byte	0x04, 0x17
        /*001a*/ 	.short	(.L_13 - .L_12)
.L_12:
        /*001c*/ 	.word	0x00000000
        /*0020*/ 	.short	0x0003
        /*0022*/ 	.short	0x0018
        /*0024*/ 	.byte	0x00, 0xf4, 0x21, 0x00


	//----- nvinfo : EIATTR_KPARAM_INFO
	.align		4
.L_13:
        /*0028*/ 	.byte	0x04, 0x17
        /*002a*/ 	.short	(.L_15 - .L_14)
.L_14:
        /*002c*/ 	.word	0x00000000
        /*0030*/ 	.short	0x0002
        /*0032*/ 	.short	0x0010
        /*0034*/ 	.byte	0x00, 0xf4, 0x21, 0x00


	//----- nvinfo : EIATTR_KPARAM_INFO
	.align		4
.L_15:
        /*0038*/ 	.byte	0x04, 0x17
        /*003a*/ 	.short	(.L_17 - .L_16)
.L_16:
        /*003c*/ 	.word	0x00000000
        /*0040*/ 	.short	0x0001
        /*0042*/ 	.short	0x0008
        /*0044*/ 	.byte	0x00, 0xf4, 0x21, 0x00


	//----- nvinfo : EIATTR_KPARAM_INFO
	.align		4
.L_17:
        /*0048*/ 	.byte	0x04, 0x17
        /*004a*/ 	.short	(.L_19 - .L_18)
.L_18:
        /*004c*/ 	.word	0x00000000
        /*0050*/ 	.short	0x0000
        /*0052*/ 	.short	0x0000
        /*0054*/ 	.byte	0x00, 0xf4, 0x21, 0x00


	//----- nvinfo : EIATTR_SPARSE_MMA_MASK
	.align		4
.L_19:
        /*0058*/ 	.byte	0x03, 0x50
        /*005a*/ 	.short	0x0000


	//----- nvinfo : EIATTR_MAXREG_COUNT
	.align		4
        /*005c*/ 	.byte	0x03, 0x1b
        /*005e*/ 	.short	0x00ff


	//----- nvinfo : EIATTR_EXIT_INSTR_OFFSETS
	.align		4
        /*0060*/ 	.byte	0x04, 0x1c
        /*0062*/ 	.short	(.L_21 - .L_20)


	//   ....[0]....
.L_20:
        /*0064*/ 	.word	0x00001460


	//   ....[1]....
        /*0068*/ 	.word	0x00001480


	//----- nvinfo : EIATTR_REQNTID
	.align		4
.L_21:
        /*006c*/ 	.byte	0x04, 0x10
        /*006e*/ 	.short	(.L_23 - .L_22)
.L_22:
        /*0070*/ 	.word	0x00000080
        /*0074*/ 	.word	0x00000001
        /*0078*/ 	.word	0x00000001


	//----- nvinfo : EIATTR_CBANK_PARAM_SIZE
	.align		4
.L_23:
        /*007c*/ 	.byte	0x03, 0x19
        /*007e*/ 	.short	0x0024


	//----- nvinfo : EIATTR_PARAM_CBANK
	.align		4
        /*0080*/ 	.byte	0x04, 0x0a
        /*0082*/ 	.short	(.L_25 - .L_24)
	.align		4
.L_24:
        /*0084*/ 	.word	index@(.nv.constant0.triton_poi_fused_avg_pool2d_max_pool2d_with_indices_60)
        /*0088*/ 	.short	0x0210
        /*008a*/ 	.short	0x0024


	//----- nvinfo : EIATTR_SW_WAR
	.align		4
.L_25:
        /*008c*/ 	.byte	0x04, 0x36
        /*008e*/ 	.short	(.L_27 - .L_26)
.L_26:
        /*0090*/ 	.word	0x00000008
.L_27:


//--------------------- .nv.callgraph             --------------------------
	.section	.nv.callgraph,"",@"SHT_CUDA_CALLGRAPH"
	.align	4
	.sectionentsize	8
	.align		4
        /*0000*/ 	.word	0x00000000
	.align		4
        /*0004*/ 	.word	0xffffffff
	.align		4
        /*0008*/ 	.word	0x00000000
	.align		4
        /*000c*/ 	.word	0xfffffffe
	.align		4
        /*0010*/ 	.word	0x00000000
	.align		4
        /*0014*/ 	.word	0xfffffffd
	.align		4
        /*0018*/ 	.word	0x00000000
	.align		4
        /*001c*/ 	.word	0xfffffffc


//--------------------- .text.triton_poi_fused_avg_pool2d_max_pool2d_with_indices_60 --------------------------
	.section	.text.triton_poi_fused_avg_pool2d_max_pool2d_with_indices_60,"ax",@progbits
	.align	128
        .global         triton_poi_fused_avg_pool2d_max_pool2d_with_indices_60
        .type           triton_poi_fused_avg_pool2d_max_pool2d_with_indices_60,@function
        .size           triton_poi_fused_avg_pool2d_max_pool2d_with_indices_60,(.L_x_1 - triton_poi_fused_avg_pool2d_max_pool2d_with_indices_60)
        .other          triton_poi_fused_avg_pool2d_max_pool2d_with_indices_60,@"STO_CUDA_ENTRY STV_DEFAULT"
triton_poi_fused_avg_pool2d_max_pool2d_with_indices_60:
.text.triton_poi_fused_avg_pool2d_max_pool2d_with_indices_60:
[----:B------:R-:W0:Y:S01]  /*0000*/  LDC R1, c[0x0][0x28] ;  /* 0x00000a00ff017b82 */ /* 0x000e220000000800 */
[----:B------:R-:W1:Y:S01]  /*0010*/  S2R R0, SR_TID.X ;  /* 0x0000000000007919 */ /* 0x000e620000002100 */
[----:B------:R-:W-:-:S06]  /*0020*/  IMAD.MOV.U32 R12, RZ, RZ, RZ ;  /* 0x000000ffff0c7224 */ /* 0x000fcc00078e00ff */
[----:B------:R-:W2:Y:S01]  /*0030*/  LDC.64 R14, c[0x0][0x210] ;  /* 0x00008400ff0e7b82 */ /* 0x000ea20000000a00 */
[----:B------:R-:W-:Y:S01]  /*0040*/  ULDC.64 UR4, c[0x0][0x208] ;  /* 0x0000820000047ab9 */ /* 0x000fe20000000a00 */
[----:B------:R-:W3:Y:S01]  /*0050*/  S2R R13, SR_CTAID.X ;  /* 0x00000000000d7919 */ /* 0x000ee20000002500 */
[----:B------:R-:W-:Y:S01]  /*0060*/  CS2R R40, SRZ ;  /* 0x0000000000287805 */ /* 0x000fe2000001ff00 */
[----:B------:R-:W-:Y:S01]  /*0070*/  ULDC.64 UR6, c[0x0][0x220] ;  /* 0x0000880000067ab9 */ /* 0x000fe20000000a00 */
[----:B-1----:R-:W-:-:S05]  /*0080*/  IMAD.SHL.U32 R0, R0, 0x2, RZ ;  /* 0x0000000200007824 */ /* 0x002fca00078e00ff */
[----:B------:R-:W-:-:S05]  /*0090*/  LOP3.LUT R0, R0, 0xfe, RZ, 0xc0, !PT ;  /* 0x000000fe00007812 */ /* 0x000fca00078ec0ff */
[----:B---3--:R-:W-:-:S04]  /*00a0*/  IMAD R13, R13, 0x100, R0 ;  /* 0x000001000d0d7824 */ /* 0x008fc800078e0200 */
[----:B------:R-:W-:-:S04]  /*00b0*/  IMAD.HI R0, R13, 0x2e8ba2e9, RZ ;  /* 0x2e8ba2e90d007827 */ /* 0x000fc800078e02ff */
[----:B------:R-:W-:Y:S01]  /*00c0*/  IMAD.HI R8, R13, 0x3e0f83e1, RZ ;  /* 0x3e0f83e10d087827 */ /* 0x000fe200078e02ff */
[----:B------:R-:W-:-:S04]  /*00d0*/  SHF.R.U32.HI R3, RZ, 0x1f, R0 ;  /* 0x0000001fff037819 */ /* 0x000fc80000011600 */
[----:B------:R-:W-:Y:S02]  /*00e0*/  SHF.R.U32.HI R5, RZ, 0x1f, R8 ;  /* 0x0000001fff057819 */ /* 0x000fe40000011608 */
[----:B------:R-:W-:Y:S01]  /*00f0*/  LEA.HI.SX32 R3, R0, R3, 0x1b ;  /* 0x0000000300037211 */ /* 0x000fe200078fdaff */
[----:B------:R-:W-:Y:S01]  /*0100*/  IMAD.HI R0, R13, -0x5a814afd, R12 ;  /* 0xa57eb5030d007827 */ /* 0x000fe200078e020c */
[----:B------:R-:W-:-:S03]  /*0110*/  LEA.HI.SX32 R8, R8, R5, 0x19 ;  /* 0x0000000508087211 */ /* 0x000fc600078fcaff */
[----:B------:R-:W-:Y:S01]  /*0120*/  IMAD.HI R4, R3, 0x55555556, RZ ;  /* 0x5555555603047827 */ /* 0x000fe200078e02ff */
[----:B------:R-:W-:-:S03]  /*0130*/  SHF.R.U32.HI R5, RZ, 0x1f, R0 ;  /* 0x0000001fff057819 */ /* 0x000fc60000011600 */
[----:B------:R-:W-:Y:S01]  /*0140*/  IMAD.HI R2, R8, 0x55555556, RZ ;  /* 0x5555555608027827 */ /* 0x000fe200078e02ff */
[----:B------:R-:W-:Y:S02]  /*0150*/  LEA.HI R34, R4, R4, RZ, 0x1 ;  /* 0x0000000404227211 */ /* 0x000fe400078f08ff */
[----:B------:R-:W-:Y:S01]  /*0160*/  LEA.HI.SX32 R5, R0, R5, 0x16 ;  /* 0x0000000500057211 */ /* 0x000fe200078fb2ff */
[----:B------:R-:W-:Y:S01]  /*0170*/  IMAD R0, R3, -0xb0, R13 ;  /* 0xffffff5003007824 */ /* 0x000fe200078e020d */
[----:B------:R-:W-:Y:S01]  /*0180*/  LEA.HI R7, R2, R2, RZ, 0x1 ;  /* 0x0000000202077211 */ /* 0x000fe200078f08ff */
[----:B------:R-:W-:Y:S02]  /*0190*/  IMAD R34, R34, -0x3, R3 ;  /* 0xfffffffd22227824 */ /* 0x000fe400078e0203 */
[----:B------:R-:W-:Y:S02]  /*01a0*/  IMAD R3, R5, 0x1130, R0 ;  /* 0x0000113005037824 */ /* 0x000fe400078e0200 */
[----:B------:R-:W-:Y:S01]  /*01b0*/  IMAD R5, R7, -0x3, R8 ;  /* 0xfffffffd07057824 */ /* 0x000fe200078e0208 */
[C---:B------:R-:W-:Y:S01]  /*01c0*/  ISETP.GT.AND P4, PT, R34.reuse, RZ, PT ;  /* 0x000000ff2200720c */ /* 0x040fe20003f84270 */
[C---:B------:R-:W-:Y:S01]  /*01d0*/  IMAD R0, R34.reuse, 0x160, R3 ;  /* 0x0000016022007824 */ /* 0x040fe200078e0203 */
[----:B------:R-:W-:-:S02]  /*01e0*/  ISETP.GT.AND P3, PT, R34, -0x1, PT ;  /* 0xffffffff2200780c */ /* 0x000fc40003f64270 */
[----:B------:R-:W-:Y:S02]  /*01f0*/  CS2R R2, SRZ ;  /* 0x0000000000027805 */ /* 0x000fe4000001ff00 */
[C---:B------:R-:W-:Y:S01]  /*0200*/  ISETP.GT.AND P1, PT, R5.reuse, RZ, P4 ;  /* 0x000000ff0500720c */ /* 0x040fe20002724270 */
[C---:B------:R-:W-:Y:S01]  /*0210*/  IMAD R35, R5.reuse, 0x6e0, R0 ;  /* 0x000006e005237824 */ /* 0x040fe200078e0200 */
[----:B------:R-:W-:Y:S02]  /*0220*/  ISETP.GT.AND P0, PT, R5, RZ, P3 ;  /* 0x000000ff0500720c */ /* 0x000fe40001f04270 */
[----:B------:R-:W-:Y:S02]  /*0230*/  CS2R R6, SRZ ;  /* 0x0000000000067805 */ /* 0x000fe4000001ff00 */
[----:B------:R-:W-:Y:S01]  /*0240*/  ISETP.LT.AND P1, PT, R13, 0x18c0, P1 ;  /* 0x000018c00d00780c */ /* 0x000fe20000f21270 */
[----:B------:R-:W-:Y:S01]  /*0250*/  VIADD R19, R35, 0xfffffbe0 ;  /* 0xfffffbe023137836 */ /* 0x000fe20000000000 */
[----:B------:R-:W-:Y:S01]  /*0260*/  ISETP.LT.AND P0, PT, R13, 0x18c0, P0 ;  /* 0x000018c00d00780c */ /* 0x000fe20000701270 */
[----:B------:R-:W-:-:S02]  /*0270*/  VIADD R27, R35, 0xfffffc90 ;  /* 0xfffffc90231b7836 */ /* 0x000fc40000000000 */
[----:B--2---:R-:W-:-:S04]  /*0280*/  IMAD.WIDE R18, R19, 0x4, R14 ;  /* 0x0000000413127825 */ /* 0x004fc800078e020e */
[----:B------:R-:W-:-:S04]  /*0290*/  IMAD.WIDE R26, R27, 0x4, R14 ;  /* 0x000000041b1a7825 */ /* 0x000fc800078e020e */
[----:B------:R-:W2:Y:S04]  /*02a0*/  @P1 LDG.E.64 R2, desc[UR4][R18.64] ;  /* 0x0000000412021981 */ /* 0x000ea8000c1e1b00 */
[----:B------:R-:W3:Y:S01]  /*02b0*/  @P0 LDG.E.64 R6, desc[UR4][R26.64] ;  /* 0x000000041a060981 */ /* 0x000ee2000c1e1b00 */
[----:B------:R-:W-:Y:S01]  /*02c0*/  IMAD.SHL.U32 R0, R34, 0x2, RZ ;  /* 0x0000000222007824 */ /* 0x000fe200078e00ff */
[----:B------:R-:W-:Y:S01]  /*02d0*/  P2R R16, PR, RZ, 0x2 ;  /* 0x00000002ff107803 */ /* 0x000fe20000000000 */
[----:B------:R-:W-:Y:S02]  /*02e0*/  VIADD R23, R35, 0xfffffd40 ;  /* 0xfffffd4023177836 */ /* 0x000fe40000000000 */
[----:B------:R-:W-:Y:S02]  /*02f0*/  VIADD R0, R0, 0x1 ;  /* 0x0000000100007836 */ /* 0x000fe40000000000 */
[----:B------:R-:W-:Y:S01]  /*0300*/  IMAD.WIDE R22, R23, 0x4, R14 ;  /* 0x0000000417167825 */ /* 0x000fe200078e020e */
[----:B--2---:R-:W-:-:S02]  /*0310*/  SEL R12, R3, 0xff800000, P1 ;  /* 0xff800000030c7807 */ /* 0x004fc40000800000 */
[----:B------:R-:W-:Y:S02]  /*0320*/  SEL R3, R2, 0xff800000, P1 ;  /* 0xff80000002037807 */ /* 0x000fe40000800000 */
[----:B---3--:R-:W-:Y:S02]  /*0330*/  SEL R7, R7, 0xff800000, P0 ;  /* 0xff80000007077807 */ /* 0x008fe40000000000 */
[----:B------:R-:W-:Y:S02]  /*0340*/  SEL R6, R6, 0xff800000, P0 ;  /* 0xff80000006067807 */ /* 0x000fe40000000000 */
[----:B------:R-:W-:Y:S02]  /*0350*/  FSETP.GT.AND P6, PT, R7, R12, PT ;  /* 0x0000000c0700720b */ /* 0x000fe40003fc4000 */
[----:B------:R-:W-:Y:S02]  /*0360*/  ISETP.LT.AND P1, PT, R0, 0x5, P3 ;  /* 0x000000050000780c */ /* 0x000fe40001f21270 */
[----:B------:R-:W-:-:S02]  /*0370*/  FSETP.GT.AND P5, PT, R6, R3, PT ;  /* 0x000000030600720b */ /* 0x000fc40003fa4000 */
[----:B------:R-:W-:Y:S02]  /*0380*/  ISETP.GT.AND P3, PT, R5, RZ, P1 ;  /* 0x000000ff0500720c */ /* 0x000fe40000f64270 */
[----:B------:R-:W-:Y:S02]  /*0390*/  FSETP.NAN.AND P2, PT, R7, R7, PT ;  /* 0x000000070700720b */ /* 0x000fe40003f48000 */
[----:B------:R-:W-:Y:S02]  /*03a0*/  ISETP.LT.AND P3, PT, R13, 0x18c0, P3 ;  /* 0x000018c00d00780c */ /* 0x000fe40001f61270 */
[----:B------:R-:W-:Y:S02]  /*03b0*/  P2R R10, PR, RZ, 0x20 ;  /* 0x00000020ff0a7803 */ /* 0x000fe40000000000 */
[----:B------:R-:W-:Y:S02]  /*03c0*/  @!P6 SEL R7, R7, R12, P2 ;  /* 0x0000000c0707e207 */ /* 0x000fe40001000000 */
[----:B------:R-:W-:Y:S01]  /*03d0*/  FSETP.NAN.AND P2, PT, R6, R6, PT ;  /* 0x000000060600720b */ /* 0x000fe20003f48000 */
[----:B------:R-:W-:Y:S01]  /*03e0*/  VIADD R25, R35, 0xffffff50 ;  /* 0xffffff5023197836 */ /* 0x000fe20000000000 */
[----:B------:R-:W-:-:S02]  /*03f0*/  P2R R4, PR, RZ, 0x40 ;  /* 0x00000040ff047803 */ /* 0x000fc40000000000 */
[----:B------:R-:W-:Y:S02]  /*0400*/  @!P5 SEL R6, R6, R3, P2 ;  /* 0x000000030606d207 */ /* 0x000fe40001000000 */
[----:B------:R-:W-:Y:S01]  /*0410*/  CS2R R2, SRZ ;  /* 0x0000000000027805 */ /* 0x000fe2000001ff00 */
[----:B------:R-:W-:Y:S01]  /*0420*/  IMAD.WIDE R30, R35, 0x4, R14 ;  /* 0x00000004231e7825 */ /* 0x000fe200078e020e */
[----:B------:R-:W-:-:S04]  /*0430*/  P2R R12, PR, RZ, 0x2 ;  /* 0x00000002ff0c7803 */ /* 0x000fc80000000000 */
[----:B------:R-:W2:Y:S01]  /*0440*/  @P3 LDG.E.64 R2, desc[UR4][R22.64] ;  /* 0x0000000416023981 */ /* 0x000ea2000c1e1b00 */
[----:B------:R-:W-:Y:S01]  /*0450*/  IMAD.WIDE R24, R25, 0x4, R14 ;  /* 0x0000000419187825 */ /* 0x000fe200078e020e */
[----:B--2---:R-:W-:Y:S02]  /*0460*/  SEL R20, R3, 0xff800000, P3 ;  /* 0xff80000003147807 */ /* 0x004fe40001800000 */
[----:B------:R-:W-:Y:S02]  /*0470*/  SEL R3, R2, 0xff800000, P3 ;  /* 0xff80000002037807 */ /* 0x000fe40001800000 */
[-C--:B------:R-:W-:Y:S02]  /*0480*/  FSETP.NAN.AND P2, PT, R20, R20.reuse, PT ;  /* 0x000000141400720b */ /* 0x080fe40003f48000 */
[----:B------:R-:W-:-:S04]  /*0490*/  FSETP.GEU.AND P5, PT, R7, R20, PT ;  /* 0x000000140700720b */ /* 0x000fc80003fae000 */
[----:B------:R-:W-:-:S07]  /*04a0*/  P2R R9, PR, RZ, 0x20 ;  /* 0x00000020ff097803 */ /* 0x000fce0000000000 */
[----:B------:R-:W-:Y:S02]  /*04b0*/  @!P2 SEL R20, R20, R7, !P5 ;  /* 0x000000071414a207 */ /* 0x000fe40006800000 */
[-C--:B------:R-:W-:Y:S02]  /*04c0*/  FSETP.NAN.AND P2, PT, R3, R3.reuse, PT ;  /* 0x000000030300720b */ /* 0x080fe40003f48000 */
[----:B------:R-:W-:-:S04]  /*04d0*/  FSETP.GEU.AND P5, PT, R6, R3, PT ;  /* 0x000000030600720b */ /* 0x000fc80003fae000 */
[----:B------:R-:W-:-:S07]  /*04e0*/  P2R R11, PR, RZ, 0x20 ;  /* 0x00000020ff0b7803 */ /* 0x000fce0000000000 */
[----:B------:R-:W-:Y:S02]  /*04f0*/  @!P2 SEL R3, R3, R6, !P5 ;  /* 0x000000060303a207 */ /* 0x000fe40006800000 */
[----:B------:R-:W-:Y:S02]  /*0500*/  CS2R R6, SRZ ;  /* 0x0000000000067805 */ /* 0x000fe4000001ff00 */
[----:B------:R-:W-:-:S04]  /*0510*/  ISETP.GT.AND P2, PT, R5, -0x1, P4 ;  /* 0xffffffff0500780c */ /* 0x000fc80002744270 */
[----:B------:R-:W-:-:S13]  /*0520*/  ISETP.LT.AND P2, PT, R13, 0x18c0, P2 ;  /* 0x000018c00d00780c */ /* 0x000fda0001741270 */
[----:B------:R-:W2:Y:S02]  /*0530*/  @P2 LDG.E.64 R6, desc[UR4][R24.64] ;  /* 0x0000000418062981 */ /* 0x000ea4000c1e1b00 */
[----:B--2---:R-:W-:Y:S02]  /*0540*/  SEL R6, R6, 0xff800000, P2 ;  /* 0xff80000006067807 */ /* 0x004fe40001000000 */
[----:B------:R-:W-:Y:S02]  /*0550*/  SEL R17, R7, 0xff800000, P2 ;  /* 0xff80000007117807 */ /* 0x000fe40001000000 */
[-C--:B------:R-:W-:Y:S02]  /*0560*/  FSETP.NAN.AND P4, PT, R6, R6.reuse, PT ;  /* 0x000000060600720b */ /* 0x080fe40003f88000 */
[----:B------:R-:W-:Y:S02]  /*0570*/  FSETP.GEU.AND P5, PT, R3, R6, PT ;  /* 0x000000060300720b */ /* 0x000fe40003fae000 */
[----:B------:R-:W-:-:S02]  /*0580*/  LOP3.LUT R7, R5, R34, RZ, 0xfc, !PT ;  /* 0x0000002205077212 */ /* 0x000fc400078efcff */
[----:B------:R-:W-:-:S07]  /*0590*/  P2R R33, PR, RZ, 0x20 ;  /* 0x00000020ff217803 */ /* 0x000fce0000000000 */
[----:B------:R-:W-:Y:S02]  /*05a0*/  @!P4 SEL R6, R6, R3, !P5 ;  /* 0x000000030606c207 */ /* 0x000fe40006800000 */
[----:B------:R-:W-:Y:S02]  /*05b0*/  CS2R R2, SRZ ;  /* 0x0000000000027805 */ /* 0x000fe4000001ff00 */
[-C--:B------:R-:W-:Y:S02]  /*05c0*/  FSETP.NAN.AND P4, PT, R17, R17.reuse, PT ;  /* 0x000000111100720b */ /* 0x080fe40003f88000 */
[----:B------:R-:W-:-:S04]  /*05d0*/  FSETP.GEU.AND P5, PT, R20, R17, PT ;  /* 0x000000111400720b */ /* 0x000fc80003fae000 */
[----:B------:R-:W-:-:S07]  /*05e0*/  P2R R0, PR, RZ, 0x20 ;  /* 0x00000020ff007803 */ /* 0x000fce0000000000 */
[----:B------:R-:W-:Y:S02]  /*05f0*/  @!P4 SEL R17, R17, R20, !P5 ;  /* 0x000000141111c207 */ /* 0x000fe40006800000 */
[----:B------:R-:W-:-:S04]  /*0600*/  ISETP.GE.AND P5, PT, R13, 0x18c0, PT ;  /* 0x000018c00d00780c */ /* 0x000fc80003fa6270 */
[----:B------:R-:W-:-:S04]  /*0610*/  ISETP.GT.AND P5, PT, R7, -0x1, !P5 ;  /* 0xffffffff0700780c */ /* 0x000fc80006fa4270 */
[----:B------:R-:W-:-:S09]  /*0620*/  P2R R36, PR, RZ, 0x20 ;  /* 0x00000020ff247803 */ /* 0x000fd20000000000 */
[----:B------:R-:W2:Y:S01]  /*0630*/  @P5 LDG.E.64 R2, desc[UR4][R30.64] ;  /* 0x000000041e025981 */ /* 0x000ea2000c1e1b00 */
[----:B------:R-:W-:-:S04]  /*0640*/  VIADD R29, R35, 0xb0 ;  /* 0x000000b0231d7836 */ /* 0x000fc80000000000 */
[----:B------:R-:W-:Y:S01]  /*0650*/  IMAD.WIDE R28, R29, 0x4, R14 ;  /* 0x000000041d1c7825 */ /* 0x000fe200078e020e */
[----:B--2---:R-:W-:Y:S02]  /*0660*/  SEL R21, R3, 0xff800000, P5 ;  /* 0xff80000003157807 */ /* 0x004fe40002800000 */
[----:B------:R-:W-:Y:S02]  /*0670*/  SEL R20, R2, 0xff800000, P5 ;  /* 0xff80000002147807 */ /* 0x000fe40002800000 */
[----:B------:R-:W-:Y:S02]  /*0680*/  CS2R R2, SRZ ;  /* 0x0000000000027805 */ /* 0x000fe4000001ff00 */
[-C--:B------:R-:W-:Y:S02]  /*0690*/  FSETP.NAN.AND P4, PT, R21, R21.reuse, PT ;  /* 0x000000151500720b */ /* 0x080fe40003f88000 */
[----:B------:R-:W-:Y:S02]  /*06a0*/  FSETP.GEU.AND P6, PT, R17, R21, PT ;  /* 0x000000151100720b */ /* 0x000fe40003fce000 */
[----:B------:R-:W-:Y:S01]  /*06b0*/  FSETP.GEU.AND P5, PT, R6, R20, PT ;  /* 0x000000140600720b */ /* 0x000fe20003fae000 */
[----:B------:R-:W-:Y:S01]  /*06c0*/  VIADD R45, R35, 0x2c0 ;  /* 0x000002c0232d7836 */ /* 0x000fe20000000000 */
[----:B------:R-:W-:-:S02]  /*06d0*/  P2R R7, PR, RZ, 0x40 ;  /* 0x00000040ff077803 */ /* 0x000fc40000000000 */
[----:B------:R-:W-:-:S05]  /*06e0*/  P2R R38, PR, RZ, 0x20 ;  /* 0x00000020ff267803 */ /* 0x000fca0000000000 */
[----:B------:R-:W-:Y:S02]  /*06f0*/  @!P4 SEL R21, R21, R17, !P6 ;  /* 0x000000111515c207 */ /* 0x000fe40007000000 */
[----:B------:R-:W-:-:S13]  /*0700*/  FSETP.NAN.AND P4, PT, R20, R20, PT ;  /* 0x000000141400720b */ /* 0x000fda0003f88000 */
[----:B------:R-:W-:Y:S02]  /*0710*/  @!P4 SEL R20, R20, R6, !P5 ;  /* 0x000000061414c207 */ /* 0x000fe40006800000 */
[----:B------:R-:W-:-:S04]  /*0720*/  ISETP.GT.AND P4, PT, R5, -0x1, P1 ;  /* 0xffffffff0500780c */ /* 0x000fc80000f84270 */
[----:B------:R-:W-:-:S13]  /*0730*/  ISETP.LT.AND P4, PT, R13, 0x18c0, P4 ;  /* 0x000018c00d00780c */ /* 0x000fda0002781270 */
[----:B------:R-:W2:Y:S01]  /*0740*/  @P4 LDG.E.64 R2, desc[UR4][R28.64] ;  /* 0x000000041c024981 */ /* 0x000ea2000c1e1b00 */
[----:B------:R-:W-:Y:S01]  /*0750*/  IMAD.WIDE R44, R45, 0x4, R14 ;  /* 0x000000042d2c7825 */ /* 0x000fe200078e020e */
[----:B--2---:R-:W-:Y:S02]  /*0760*/  SEL R17, R2, 0xff800000, P4 ;  /* 0xff80000002117807 */ /* 0x004fe40002000000 */
[----:B------:R-:W-:Y:S01]  /*0770*/  SEL R6, R3, 0xff800000, P4 ;  /* 0xff80000003067807 */ /* 0x000fe20002000000 */
[----:B------:R-:W-:Y:S01]  /*0780*/  IMAD.SHL.U32 R3, R5, 0x2, RZ ;  /* 0x0000000205037824 */ /* 0x000fe200078e00ff */
[-C--:B------:R-:W-:Y:S02]  /*0790*/  FSETP.NAN.AND P5, PT, R17, R17.reuse, PT ;  /* 0x000000111100720b */ /* 0x080fe40003fa8000 */
[----:B------:R-:W-:Y:S01]  /*07a0*/  FSETP.GEU.AND P1, PT, R20, R17, PT ;  /* 0x000000111400720b */ /* 0x000fe20003f2e000 */
[----:B------:R-:W-:-:S03]  /*07b0*/  VIADD R3, R3, 0x1 ;  /* 0x0000000103037836 */ /* 0x000fc60000000000 */
[----:B------:R-:W-:-:S07]  /*07c0*/  P2R R2, PR, RZ, 0x2 ;  /* 0x00000002ff027803 */ /* 0x000fce0000000000 */
[----:B------:R-:W-:Y:S02]  /*07d0*/  @!P5 SEL R17, R17, R20, !P1 ;  /* 0x000000141111d207 */ /* 0x000fe40004800000 */
[-C--:B------:R-:W-:Y:S02]  /*07e0*/  FSETP.NAN.AND P5, PT, R6, R6.reuse, PT ;  /* 0x000000060600720b */ /* 0x080fe40003fa8000 */
[----:B------:R-:W-:-:S04]  /*07f0*/  FSETP.GEU.AND P1, PT, R21, R6, PT ;  /* 0x000000061500720b */ /* 0x000fc80003f2e000 */
[----:B------:R-:W-:-:S07]  /*0800*/  P2R R37, PR, RZ, 0x2 ;  /* 0x00000002ff257803 */ /* 0x000fce0000000000 */
[----:B------:R-:W-:Y:S02]  /*0810*/  @!P5 SEL R6, R6, R21, !P1 ;  /* 0x000000150606d207 */ /* 0x000fe40004800000 */
[----:B------:R-:W-:-:S04]  /*0820*/  ISETP.GT.AND P5, PT, R5, -0x1, PT ;  /* 0xffffffff0500780c */ /* 0x000fc80003fa4270 */
[----:B------:R-:W-:-:S04]  /*0830*/  ISETP.LT.AND P1, PT, R3, 0x5, P5 ;  /* 0x000000050300780c */ /* 0x000fc80002f21270 */
[----:B------:R-:W-:Y:S02]  /*0840*/  ISETP.GT.AND P5, PT, R34, RZ, P1 ;  /* 0x000000ff2200720c */ /* 0x000fe40000fa4270 */
[----:B------:R-:W-:Y:S02]  /*0850*/  P2R R3, PR, RZ, 0x2 ;  /* 0x00000002ff037803 */ /* 0x000fe40000000000 */
[----:B------:R-:W-:-:S13]  /*0860*/  ISETP.LT.AND P5, PT, R13, 0x18c0, P5 ;  /* 0x000018c00d00780c */ /* 0x000fda0002fa1270 */
[----:B------:R-:W2:Y:S01]  /*0870*/  @P5 LDG.E.64 R40, desc[UR4][R44.64] ;  /* 0x000000042c285981 */ /* 0x000ea2000c1e1b00 */
[----:B------:R-:W-:-:S06]  /*0880*/  CS2R R20, SRZ ;  /* 0x0000000000147805 */ /* 0x000fcc000001ff00 */
[----:B------:R1:W3:Y:S02]  /*0890*/  @P3 LDG.E.64 R20, desc[UR4][R22.64] ;  /* 0x0000000416143981 */ /* 0x0002e4000c1e1b00 */
[----:B-1----:R-:W-:Y:S01]  /*08a0*/  CS2R R22, SRZ ;  /* 0x0000000000167805 */ /* 0x002fe2000001ff00 */
[----:B------:R-:W-:-:S05]  /*08b0*/  VIADD R43, R35, 0x370 ;  /* 0x00000370232b7836 */ /* 0x000fca0000000000 */
[----:B------:R1:W4:Y:S02]  /*08c0*/  @P2 LDG.E.64 R22, desc[UR4][R24.64] ;  /* 0x0000000418162981 */ /* 0x000324000c1e1b00 */
[----:B-1----:R-:W-:Y:S02]  /*08d0*/  CS2R R24, SRZ ;  /* 0x0000000000187805 */ /* 0x002fe4000001ff00 */
        /* <DEDUP_REMOVED lines=10> */
[----:B------:R-:W-:Y:S02]  /*0980*/  ISETP.NE.AND P1, PT, R16, RZ, PT ;  /* 0x000000ff1000720c */ /* 0x000fe40003f25270 */
[----:B------:R-:W-:Y:S02]  /*0990*/  CS2R R16, SRZ ;  /* 0x0000000000107805 */ /* 0x000fe4000001ff00 */
[----:B------:R-:W-:Y:S02]  /*09a0*/  ISETP.NE.AND P6, PT, R3, RZ, PT ;  /* 0x000000ff0300720c */ /* 0x000fe40003fc5270 */
[----:B------:R-:W-:-:S07]  /*09b0*/  P2R R39, PR, RZ, 0x2 ;  /* 0x00000002ff277803 */ /* 0x000fce0000000000 */
[----:B------:R1:W2:Y:S01]  /*09c0*/  @P1 LDG.E.64 R16, desc[UR4][R18.64] ;  /* 0x0000000412101981 */ /* 0x0002a2000c1e1b00 */
[----:B------:R-:W-:Y:S02]  /*09d0*/  ISETP.NE.AND P1, PT, R36, RZ, PT ;  /* 0x000000ff2400720c */ /* 0x000fe40003f25270 */
[----:B-1----:R-:W-:Y:S02]  /*09e0*/  CS2R R18, SRZ ;  /* 0x0000000000127805 */ /* 0x002fe4000001ff00 */
[----:B------:R-:W-:-:S09]  /*09f0*/  ISETP.GT.AND P6, PT, R34, -0x1, P6 ;  /* 0xffffffff2200780c */ /* 0x000fd200037c4270 */
[----:B------:R-:W5:Y:S04]  /*0a00*/  @P1 LDG.E.64 R24, desc[UR4][R30.64] ;  /* 0x000000041e181981 */ /* 0x000f68000c1e1b00 */
[----:B------:R1:W2:Y:S01]  /*0a10*/  @P0 LDG.E.64 R18, desc[UR4][R26.64] ;  /* 0x000000041a120981 */ /* 0x0002a2000c1e1b00 */
[----:B------:R-:W-:Y:S02]  /*0a20*/  ISETP.LT.AND P6, PT, R13, 0x18c0, P6 ;  /* 0x000018c00d00780c */ /* 0x000fe400037c1270 */
[----:B------:R-:W-:Y:S02]  /*0a30*/  P2R R40, PR, RZ, 0x1 ;  /* 0x00000001ff287803 */ /* 0x000fe40000000000 */
[----:B01----:R-:W-:-:S06]  /*0a40*/  CS2R R26, SRZ ;  /* 0x00000000001a7805 */ /* 0x003fcc000001ff00 */
[----:B------:R0:W2:Y:S01]  /*0a50*/  @P4 LDG.E.64 R26, desc[UR4][R28.64] ;  /* 0x000000041c1a4981 */ /* 0x0000a2000c1e1b00 */
[----:B------:R-:W-:Y:S02]  /*0a60*/  CS2R R30, SRZ ;  /* 0x00000000001e7805 */ /* 0x000fe4000001ff00 */
[----:B0-----:R-:W-:-:S06]  /*0a70*/  CS2R R28, SRZ ;  /* 0x00000000001c7805 */ /* 0x001fcc000001ff00 */
[----:B------:R0:W2:Y:S02]  /*0a80*/  @P5 LDG.E.64 R28, desc[UR4][R44.64] ;  /* 0x000000042c1c5981 */ /* 0x0000a4000c1e1b00 */
[----:B0-----:R-:W-:-:S05]  /*0a90*/  IMAD.WIDE R44, R43, 0x4, R14 ;  /* 0x000000042b2c7825 */ /* 0x001fca00078e020e */
[----:B------:R-:W2:Y:S02]  /*0aa0*/  @P6 LDG.E.64 R30, desc[UR4][R44.64] ;  /* 0x000000042c1e6981 */ /* 0x000ea4000c1e1b00 */
[----:B--2---:R-:W-:-:S04]  /*0ab0*/  SEL R43, R30, 0xff800000, P6 ;  /* 0xff8000001e2b7807 */ /* 0x004fc80003000000 */
[-C--:B------:R-:W-:Y:S02]  /*0ac0*/  FSETP.NAN.AND P1, PT, R43, R43.reuse, PT ;  /* 0x0000002b2b00720b */ /* 0x080fe40003f28000 */
[----:B------:R-:W-:-:S04]  /*0ad0*/  FSETP.GEU.AND P0, PT, R42, R43, PT ;  /* 0x0000002b2a00720b */ /* 0x000fc80003f0e000 */
[----:B------:R-:W-:-:S07]  /*0ae0*/  P2R R30, PR, RZ, 0x1 ;  /* 0x00000001ff1e7803 */ /* 0x000fce0000000000 */
[----:B------:R-:W-:Y:S02]  /*0af0*/  @!P1 SEL R43, R43, R42, !P0 ;  /* 0x0000002a2b2b9207 */ /* 0x000fe40004000000 */
[----:B------:R-:W-:-:S04]  /*0b00*/  SEL R42, R31, 0xff800000, P6 ;  /* 0xff8000001f2a7807 */ /* 0x000fc80003000000 */
[-C--:B------:R-:W-:Y:S02]  /*0b10*/  FSETP.NAN.AND P0, PT, R42, R42.reuse, PT ;  /* 0x0000002a2a00720b */ /* 0x080fe40003f08000 */
[----:B------:R-:W-:-:S04]  /*0b20*/  FSETP.GEU.AND P1, PT, R41, R42, PT ;  /* 0x0000002a2900720b */ /* 0x000fc80003f2e000 */
[----:B------:R-:W-:-:S07]  /*0b30*/  P2R R31, PR, RZ, 0x2 ;  /* 0x00000002ff1f7803 */ /* 0x000fce0000000000 */
[----:B------:R-:W-:Y:S02]  /*0b40*/  @!P0 SEL R42, R42, R41, !P1 ;  /* 0x000000292a2a8207 */ /* 0x000fe40004800000 */
[----:B------:R-:W-:Y:S02]  /*0b50*/  ISETP.NE.AND P1, PT, R39, RZ, PT ;  /* 0x000000ff2700720c */ /* 0x000fe40003f25270 */
[----:B------:R-:W-:Y:S02]  /*0b60*/  ISETP.NE.AND P0, PT, R40, RZ, PT ;  /* 0x000000ff2800720c */ /* 0x000fe40003f05270 */
[----:B------:R-:W-:Y:S02]  /*0b70*/  SEL R16, R16, RZ, P1 ;  /* 0x000000ff10107207 */ /* 0x000fe40000800000 */
[----:B------:R-:W-:Y:S02]  /*0b80*/  SEL R17, R17, RZ, P1 ;  /* 0x000000ff11117207 */ /* 0x000fe40000800000 */
[----:B------:R-:W-:-:S02]  /*0b90*/  ISETP.NE.AND P1, PT, R36, RZ, PT ;  /* 0x000000ff2400720c */ /* 0x000fc40003f25270 */
[----:B------:R-:W-:Y:S02]  /*0ba0*/  SEL R39, R18, RZ, P0 ;  /* 0x000000ff12277207 */ /* 0x000fe40000000000 */
[----:B------:R-:W-:Y:S02]  /*0bb0*/  SEL R36, R19, RZ, P0 ;  /* 0x000000ff13247207 */ /* 0x000fe40000000000 */
[----:B------:R-:W-:-:S06]  /*0bc0*/  CS2R R18, SRZ ;  /* 0x0000000000127805 */ /* 0x000fcc000001ff00 */
[----:B------:R-:W2:Y:S01]  /*0bd0*/  @P6 LDG.E.64 R18, desc[UR4][R44.64] ;  /* 0x000000042c126981 */ /* 0x000ea2000c1e1b00 */
[----:B----4-:R-:W-:Y:S02]  /*0be0*/  SEL R22, R22, RZ, P2 ;  /* 0x000000ff16167207 */ /* 0x010fe40001000000 */
[----:B------:R-:W-:Y:S02]  /*0bf0*/  SEL R23, R23, RZ, P2 ;  /* 0x000000ff17177207 */ /* 0x000fe40001000000 */
[----:B------:R-:W-:Y:S02]  /*0c00*/  ISETP.NE.AND P0, PT, R3, RZ, PT ;  /* 0x000000ff0300720c */ /* 0x000fe40003f05270 */
[----:B------:R-:W-:Y:S02]  /*0c10*/  ISETP.NE.AND P2, PT, R12, RZ, PT ;  /* 0x000000ff0c00720c */ /* 0x000fe40003f45270 */
[----:B-----5:R-:W-:Y:S02]  /*0c20*/  SEL R24, R24, RZ, P1 ;  /* 0x000000ff18187207 */ /* 0x020fe40000800000 */
[----:B------:R-:W-:-:S02]  /*0c30*/  PLOP3.LUT P0, PT, P0, P2, PT, 0x80, 0x0 ;  /* 0x000000000000781c */ /* 0x000fc40000705070 */
[----:B------:R-:W-:Y:S02]  /*0c40*/  SEL R25, R25, RZ, P1 ;  /* 0x000000ff19197207 */ /* 0x000fe40000800000 */
[----:B------:R-:W-:Y:S02]  /*0c50*/  ISETP.NE.AND P1, PT, R10, RZ, PT ;  /* 0x000000ff0a00720c */ /* 0x000fe40003f25270 */
[----:B------:R-:W-:Y:S02]  /*0c60*/  ISETP.LT.AND P0, PT, R13, 0x18c0, P0 ;  /* 0x000018c00d00780c */ /* 0x000fe40000701270 */
[----:B------:R-:W-:Y:S02]  /*0c70*/  P2R R3, PR, RZ, 0x2 ;  /* 0x00000002ff037803 */ /* 0x000fe40000000000 */
[----:B------:R-:W-:Y:S01]  /*0c80*/  ISETP.NE.AND P1, PT, R9, RZ, PT ;  /* 0x000000ff0900720c */ /* 0x000fe20003f25270 */
[----:B------:R-:W-:Y:S01]  /*0c90*/  FADD R39, R16, R39 ;  /* 0x0000002710277221 */ /* 0x000fe20000000000 */
[----:B------:R-:W-:Y:S01]  /*0ca0*/  FADD R36, R17, R36 ;  /* 0x0000002411247221 */ /* 0x000fe20000000000 */
[----:B------:R-:W-:Y:S01]  /*0cb0*/  CS2R R16, SRZ ;  /* 0x0000000000107805 */ /* 0x000fe2000001ff00 */
[----:B------:R-:W-:Y:S01]  /*0cc0*/  IMAD.SHL.U32 R12, R34, 0x2, RZ ;  /* 0x00000002220c7824 */ /* 0x000fe200078e00ff */
[----:B---3--:R-:W-:-:S02]  /*0cd0*/  SEL R20, R20, RZ, P3 ;  /* 0x000000ff14147207 */ /* 0x008fc40001800000 */
[----:B------:R-:W-:Y:S02]  /*0ce0*/  SEL R21, R21, RZ, P3 ;  /* 0x000000ff15157207 */ /* 0x000fe40001800000 */
[----:B------:R-:W-:Y:S02]  /*0cf0*/  SEL R26, R26, RZ, P4 ;  /* 0x000000ff1a1a7207 */ /* 0x000fe40002000000 */
[----:B------:R-:W-:Y:S02]  /*0d00*/  SEL R27, R27, RZ, P4 ;  /* 0x000000ff1b1b7207 */ /* 0x000fe40002000000 */
[----:B------:R-:W-:Y:S02]  /*0d10*/  ISETP.NE.AND P3, PT, R4, RZ, PT ;  /* 0x000000ff0400720c */ /* 0x000fe40003f65270 */
[----:B------:R-:W-:Y:S01]  /*0d20*/  ISETP.NE.AND P4, PT, R7, RZ, PT ;  /* 0x000000ff0700720c */ /* 0x000fe20003f85270 */
[----:B------:R-:W-:Y:S01]  /*0d30*/  VIADD R7, R12, 0xffffffff ;  /* 0xffffffff0c077836 */ /* 0x000fe20000000000 */
[----:B------:R-:W-:-:S02]  /*0d40*/  P2R R4, PR, RZ, 0x2 ;  /* 0x00000002ff047803 */ /* 0x000fc40000000000 */
[----:B------:R-:W-:-:S04]  /*0d50*/  ISETP.GT.AND P1, PT, R34, RZ, PT ;  /* 0x000000ff2200720c */ /* 0x000fc80003f24270 */
[----:B------:R-:W-:Y:S02]  /*0d60*/  SEL R7, R7, RZ, P1 ;  /* 0x000000ff07077207 */ /* 0x000fe40000800000 */
[----:B------:R-:W-:Y:S01]  /*0d70*/  ISETP.NE.AND P1, PT, R4, RZ, PT ;  /* 0x000000ff0400720c */ /* 0x000fe20003f25270 */
[----:B------:R-:W-:Y:S01]  /*0d80*/  FADD R39, R39, R20 ;  /* 0x0000001427277221 */ /* 0x000fe20000000000 */
[----:B--2---:R-:W-:Y:S01]  /*0d90*/  SEL R10, R19, RZ, P6 ;  /* 0x000000ff130a7207 */ /* 0x004fe20003000000 */
[----:B------:R-:W-:Y:S01]  /*0da0*/  VIADD R19, R35, 0x420 ;  /* 0x0000042023137836 */ /* 0x000fe20000000000 */
[----:B------:R-:W-:-:S03]  /*0db0*/  SEL R9, R18, RZ, P6 ;  /* 0x000000ff12097207 */ /* 0x000fc60003000000 */
[----:B------:R-:W-:Y:S01]  /*0dc0*/  IMAD.WIDE R18, R19, 0x4, R14 ;  /* 0x0000000413127825 */ /* 0x000fe200078e020e */
[----:B------:R-:W-:-:S04]  /*0dd0*/  CS2R R14, SRZ ;  /* 0x00000000000e7805 */ /* 0x000fc8000001ff00 */
[----:B------:R-:W2:Y:S04]  /*0de0*/  @P0 LDG.E.64 R16, desc[UR4][R18.64] ;  /* 0x0000000412100981 */ /* 0x000ea8000c1e1b00 */
[----:B------:R0:W3:Y:S01]  /*0df0*/  @P0 LDG.E.64 R14, desc[UR4][R18.64] ;  /* 0x00000004120e0981 */ /* 0x0000e2000c1e1b00 */
[----:B------:R-:W-:Y:S02]  /*0e00*/  ISETP.NE.AND P6, PT, R0, RZ, PT ;  /* 0x000000ff0000720c */ /* 0x000fe40003fc5270 */
[----:B------:R-:W-:-:S04]  /*0e10*/  SEL R0, RZ, 0x1, !P3 ;  /* 0x00000001ff007807 */ /* 0x000fc80005800000 */
[----:B------:R-:W-:Y:S02]  /*0e20*/  SEL R20, R0, 0x2, P1 ;  /* 0x0000000200147807 */ /* 0x000fe40000800000 */
[----:B------:R-:W-:Y:S01]  /*0e30*/  ISETP.NE.AND P1, PT, R3, RZ, PT ;  /* 0x000000ff0300720c */ /* 0x000fe20003f25270 */
[----:B------:R-:W-:-:S04]  /*0e40*/  IMAD.HI R3, R13, 0x3e0f83e1, RZ ;  /* 0x3e0f83e10d037827 */ /* 0x000fc800078e02ff */
[----:B------:R-:W-:Y:S01]  /*0e50*/  IMAD.HI R8, R8, 0x55555556, RZ ;  /* 0x5555555608087827 */ /* 0x000fe200078e02ff */
[----:B0-----:R-:W-:-:S04]  /*0e60*/  SHF.R.U32.HI R18, RZ, 0x1f, R3 ;  /* 0x0000001fff127819 */ /* 0x001fc80000011603 */
[----:B------:R-:W-:Y:S02]  /*0e70*/  LEA.HI.SX32 R3, R3, R18, 0x19 ;  /* 0x0000001203037211 */ /* 0x000fe400078fcaff */
[----:B------:R-:W-:Y:S01]  /*0e80*/  LEA.HI R8, R8, R8, RZ, 0x1 ;  /* 0x0000000808087211 */ /* 0x000fe200078f08ff */
[----:B------:R-:W-:Y:S01]  /*0e90*/  VIADD R12, R12, 0x2 ;  /* 0x000000020c0c7836 */ /* 0x000fe20000000000 */
[----:B------:R-:W-:Y:S02]  /*0ea0*/  SEL R0, RZ, 0x1, !P1 ;  /* 0x00000001ff007807 */ /* 0x000fe40004800000 */
[----:B------:R-:W-:Y:S01]  /*0eb0*/  ISETP.GE.AND P1, PT, R34, 0x2, PT ;  /* 0x000000022200780c */ /* 0x000fe20003f26270 */
[----:B------:R-:W-:-:S03]  /*0ec0*/  IMAD R18, R8, -0x3, R3 ;  /* 0xfffffffd08127824 */ /* 0x000fc600078e0203 */
[----:B------:R-:W-:Y:S01]  /*0ed0*/  SEL R12, R12, RZ, !P1 ;  /* 0x000000ff0c0c7207 */ /* 0x000fe20004800000 */
[----:B------:R-:W-:Y:S01]  /*0ee0*/  IMAD.SHL.U32 R3, R18, 0x2, RZ ;  /* 0x0000000212037824 */ /* 0x000fe200078e00ff */
[----:B------:R-:W-:-:S03]  /*0ef0*/  ISETP.NE.AND P1, PT, R11, RZ, PT ;  /* 0x000000ff0b00720c */ /* 0x000fc60003f25270 */
[----:B------:R-:W-:Y:S01]  /*0f00*/  VIADD R8, R3, 0xffffffff ;  /* 0xffffffff03087836 */ /* 0x000fe20000000000 */
[----:B------:R-:W-:Y:S02]  /*0f10*/  SEL R0, R0, 0x2, P1 ;  /* 0x0000000200007807 */ /* 0x000fe40000800000 */
[----:B------:R-:W-:Y:S01]  /*0f20*/  ISETP.GT.AND P1, PT, R5, RZ, PT ;  /* 0x000000ff0500720c */ /* 0x000fe20003f24270 */
[----:B------:R-:W-:-:S03]  /*0f30*/  VIADD R3, R3, 0x2 ;  /* 0x0000000203037836 */ /* 0x000fc60000000000 */
[----:B------:R-:W-:Y:S02]  /*0f40*/  SEL R8, R8, RZ, P1 ;  /* 0x000000ff08087207 */ /* 0x000fe40000800000 */
[----:B------:R-:W-:Y:S02]  /*0f50*/  ISETP.GE.AND P1, PT, R18, 0x2, PT ;  /* 0x000000021200780c */ /* 0x000fe40003f26270 */
[----:B------:R-:W-:Y:S02]  /*0f60*/  SEL R28, R28, RZ, P5 ;  /* 0x000000ff1c1c7207 */ /* 0x000fe40002800000 */
[----:B------:R-:W-:Y:S02]  /*0f70*/  SEL R19, R3, RZ, !P1 ;  /* 0x000000ff03137207 */ /* 0x000fe40004800000 */
[----:B------:R-:W-:Y:S02]  /*0f80*/  ISETP.GT.AND P1, PT, R34, 0x1, PT ;  /* 0x000000012200780c */ /* 0x000fe40003f24270 */
[----:B------:R-:W-:-:S02]  /*0f90*/  SEL R29, R29, RZ, P5 ;  /* 0x000000ff1d1d7207 */ /* 0x000fc40002800000 */
[----:B------:R-:W-:Y:S02]  /*0fa0*/  ISETP.NE.AND P5, PT, R33, RZ, PT ;  /* 0x000000ff2100720c */ /* 0x000fe40003fa5270 */
[----:B------:R-:W-:Y:S02]  /*0fb0*/  SEL R5, RZ, 0x5, !P1 ;  /* 0x00000005ff057807 */ /* 0x000fe40004800000 */
[----:B------:R-:W-:Y:S02]  /*0fc0*/  ISETP.GT.AND P1, PT, R18, 0x1, PT ;  /* 0x000000011200780c */ /* 0x000fe40003f24270 */
[----:B------:R-:W-:Y:S02]  /*0fd0*/  ISETP.NE.AND P2, PT, R38, RZ, PT ;  /* 0x000000ff2600720c */ /* 0x000fe40003f45270 */
[----:B------:R-:W-:Y:S01]  /*0fe0*/  SEL R0, R0, 0x3, P5 ;  /* 0x0000000300007807 */ /* 0x000fe20002800000 */
[----:B------:R-:W-:Y:S01]  /*0ff0*/  FADD R4, R36, R21 ;  /* 0x0000001524047221 */ /* 0x000fe20000000000 */
[----:B------:R-:W-:-:S02]  /*1000*/  SEL R20, R20, 0x3, P6 ;  /* 0x0000000314147807 */ /* 0x000fc40003000000 */
[----:B------:R-:W-:Y:S01]  /*1010*/  ISETP.NE.AND P6, PT, R2, RZ, PT ;  /* 0x000000ff0200720c */ /* 0x000fe20003fc5270 */
[----:B------:R-:W-:Y:S01]  /*1020*/  IMAD.IADD R5, R5, 0x1, R12 ;  /* 0x0000000105057824 */ /* 0x000fe200078e020c */
[----:B------:R-:W-:Y:S02]  /*1030*/  SEL R2, RZ, 0x5, !P1 ;  /* 0x00000005ff027807 */ /* 0x000fe40004800000 */
[----:B------:R-:W-:Y:S02]  /*1040*/  SEL R3, R0, 0x4, P2 ;  /* 0x0000000400037807 */ /* 0x000fe40001000000 */
[----:B------:R-:W-:Y:S01]  /*1050*/  ISETP.NE.AND P2, PT, R6, RZ, PT ;  /* 0x000000ff0600720c */ /* 0x000fe20003f45270 */
[----:B------:R-:W-:Y:S01]  /*1060*/  FADD R6, R4, R23 ;  /* 0x0000001704067221 */ /* 0x000fe20000000000 */
[----:B------:R-:W-:Y:S02]  /*1070*/  IMAD R4, R8, R7, RZ ;  /* 0x0000000708047224 */ /* 0x000fe400078e02ff */
[----:B------:R-:W-:-:S02]  /*1080*/  IMAD.IADD R2, R2, 0x1, R19 ;  /* 0x0000000102027824 */ /* 0x000fc400078e0213 */
[-C--:B------:R-:W-:Y:S02]  /*1090*/  IMAD R8, R8, R5.reuse, RZ ;  /* 0x0000000508087224 */ /* 0x080fe400078e02ff */
[----:B------:R-:W-:Y:S02]  /*10a0*/  IMAD R5, R2, R5, R4 ;  /* 0x0000000502057224 */ /* 0x000fe400078e0204 */
[----:B------:R-:W-:-:S04]  /*10b0*/  IMAD R8, R7, R2, R8 ;  /* 0x0000000207087224 */ /* 0x000fc800078e0208 */
[----:B------:R-:W-:Y:S01]  /*10c0*/  IMAD.IADD R5, R5, 0x1, -R8 ;  /* 0x0000000105057824 */ /* 0x000fe200078e0a08 */
[----:B------:R-:W-:-:S04]  /*10d0*/  SEL R3, R3, 0x5, P6 ;  /* 0x0000000503037807 */ /* 0x000fc80003000000 */
[----:B------:R-:W-:Y:S01]  /*10e0*/  I2FP.F32.S32 R8, R5 ;  /* 0x0000000500087245 */ /* 0x000fe20000201400 */
[----:B------:R-:W-:Y:S01]  /*10f0*/  FADD R11, R39, R22 ;  /* 0x00000016270b7221 */ /* 0x000fe20000000000 */
[----:B------:R-:W-:Y:S01]  /*1100*/  SEL R3, R3, 0x6, P2 ;  /* 0x0000000603037807 */ /* 0x000fe20001000000 */
[----:B------:R-:W-:Y:S01]  /*1110*/  FADD R6, R6, R25 ;  /* 0x0000001906067221 */ /* 0x000fe20000000000 */
[----:B------:R-:W-:Y:S01]  /*1120*/  ISETP.NE.AND P3, PT, R37, RZ, PT ;  /* 0x000000ff2500720c */ /* 0x000fe20003f65270 */
[----:B------:R-:W0:Y:S01]  /*1130*/  LDC.64 R4, c[0x0][0x218] ;  /* 0x00008600ff047b82 */ /* 0x000e220000000a00 */
[----:B------:R-:W-:Y:S02]  /*1140*/  SEL R20, R20, 0x4, P4 ;  /* 0x0000000414147807 */ /* 0x000fe40002000000 */
[----:B------:R-:W-:Y:S01]  /*1150*/  FSETP.GEU.AND P2, PT, |R8|, 1.175494350822287508e-38, PT ;  /* 0x008000000800780b */ /* 0x000fe20003f4e200 */
[----:B------:R-:W-:Y:S01]  /*1160*/  FADD R11, R11, R24 ;  /* 0x000000180b0b7221 */ /* 0x000fe20000000000 */
[----:B------:R-:W-:Y:S01]  /*1170*/  SEL R0, R20, 0x5, P3 ;  /* 0x0000000514007807 */ /* 0x000fe20001800000 */
[----:B------:R-:W-:Y:S01]  /*1180*/  FADD R6, R6, R27 ;  /* 0x0000001b06067221 */ /* 0x000fe20000000000 */
[----:B------:R-:W-:Y:S01]  /*1190*/  ISETP.NE.AND P4, PT, R32, RZ, PT ;  /* 0x000000ff2000720c */ /* 0x000fe20003f85270 */
[----:B------:R-:W-:Y:S01]  /*11a0*/  FADD R11, R11, R26 ;  /* 0x0000001a0b0b7221 */ /* 0x000fe20000000000 */
[----:B------:R-:W-:Y:S01]  /*11b0*/  ISETP.NE.AND P5, PT, R31, RZ, PT ;  /* 0x000000ff1f00720c */ /* 0x000fe20003fa5270 */
[----:B------:R-:W-:Y:S01]  /*11c0*/  FADD R29, R6, R29 ;  /* 0x0000001d061d7221 */ /* 0x000fe20000000000 */
[----:B------:R-:W-:Y:S01]  /*11d0*/  SEL R0, R0, 0x6, P4 ;  /* 0x0000000600007807 */ /* 0x000fe20002000000 */
[----:B------:R-:W1:Y:S01]  /*11e0*/  LDC.64 R6, c[0x0][0x228] ;  /* 0x00008a00ff067b82 */ /* 0x000e620000000a00 */
[----:B------:R-:W-:Y:S01]  /*11f0*/  ISETP.NE.AND P3, PT, R30, RZ, PT ;  /* 0x000000ff1e00720c */ /* 0x000fe20003f65270 */
[----:B------:R-:W-:Y:S01]  /*1200*/  FADD R28, R11, R28 ;  /* 0x0000001c0b1c7221 */ /* 0x000fe20000000000 */
[----:B------:R-:W-:-:S02]  /*1210*/  SEL R0, R0, 0x7, P5 ;  /* 0x0000000700007807 */ /* 0x000fc40002800000 */
[----:B------:R-:W-:Y:S01]  /*1220*/  SEL R3, R3, 0x7, P3 ;  /* 0x0000000703037807 */ /* 0x000fe20001800000 */
[----:B------:R-:W-:Y:S01]  /*1230*/  FADD R9, R28, R9 ;  /* 0x000000091c097221 */ /* 0x000fe20000000000 */
[----:B------:R-:W-:Y:S01]  /*1240*/  ISETP.GE.AND P6, PT, R13, 0x18c0, PT ;  /* 0x000018c00d00780c */ /* 0x000fe20003fc6270 */
[----:B------:R-:W-:Y:S01]  /*1250*/  FADD R10, R29, R10 ;  /* 0x0000000a1d0a7221 */ /* 0x000fe20000000000 */
[----:B0-----:R-:W-:Y:S01]  /*1260*/  IMAD.WIDE R4, R13, 0x4, R4 ;  /* 0x000000040d047825 */ /* 0x001fe200078e0204 */
[----:B--2---:R-:W-:Y:S02]  /*1270*/  SEL R16, R16, RZ, P0 ;  /* 0x000000ff10107207 */ /* 0x004fe40000000000 */
[----:B------:R-:W-:Y:S02]  /*1280*/  SEL R17, R17, RZ, P0 ;  /* 0x000000ff11117207 */ /* 0x000fe40000000000 */
[----:B---3--:R-:W-:Y:S02]  /*1290*/  SEL R14, R14, 0xff800000, P0 ;  /* 0xff8000000e0e7807 */ /* 0x008fe40000000000 */
[----:B------:R-:W-:-:S02]  /*12a0*/  SEL R15, R15, 0xff800000, P0 ;  /* 0xff8000000f0f7807 */ /* 0x000fc40000000000 */
[----:B------:R-:W-:Y:S02]  /*12b0*/  FSETP.GT.AND P0, PT, |R8|, 8.50705917302346158658e+37, PT ;  /* 0x7e8000000800780b */ /* 0x000fe40003f04200 */
[----:B------:R-:W-:Y:S02]  /*12c0*/  FSETP.NAN.AND P1, PT, R15, R15, PT ;  /* 0x0000000f0f00720b */ /* 0x000fe40003f28000 */
[-C--:B------:R-:W-:Y:S02]  /*12d0*/  FSETP.NAN.AND P4, PT, R14, R14.reuse, PT ;  /* 0x0000000e0e00720b */ /* 0x080fe40003f88000 */
[----:B------:R-:W-:-:S07]  /*12e0*/  FSETP.GEU.AND P5, PT, R43, R14, PT ;  /* 0x0000000e2b00720b */ /* 0x000fce0003fae000 */
[----:B------:R-:W-:Y:S01]  /*12f0*/  @P0 FMUL R8, R8, 0.25 ;  /* 0x3e80000008080820 */ /* 0x000fe20000400000 */
[----:B------:R-:W-:-:S03]  /*1300*/  FSETP.GEU.AND P3, PT, R42, R15, PT ;  /* 0x0000000f2a00720b */ /* 0x000fc60003f6e000 */
[----:B------:R-:W-:Y:S01]  /*1310*/  @!P2 FMUL R8, R8, 16777216 ;  /* 0x4b8000000808a820 */ /* 0x000fe20000400000 */
[----:B------:R-:W-:Y:S01]  /*1320*/  SEL R3, R3, 0x8, P5 ;  /* 0x0000000803037807 */ /* 0x000fe20002800000 */
[----:B------:R-:W-:Y:S01]  /*1330*/  FADD R16, R9, R16 ;  /* 0x0000001009107221 */ /* 0x000fe20000000000 */
[----:B------:R-:W-:-:S03]  /*1340*/  SEL R9, R0, 0x8, P3 ;  /* 0x0000000800097807 */ /* 0x000fc60001800000 */
[----:B------:R-:W0:Y:S01]  /*1350*/  MUFU.RCP R8, R8 ;  /* 0x0000000800087308 */ /* 0x000e220000001000 */
[----:B------:R-:W-:Y:S01]  /*1360*/  @!P1 SEL R15, R15, R42, !P3 ;  /* 0x0000002a0f0f9207 */ /* 0x000fe20005800000 */
[----:B------:R-:W-:Y:S01]  /*1370*/  FADD R17, R10, R17 ;  /* 0x000000110a117221 */ /* 0x000fe20000000000 */
[----:B------:R-:W-:Y:S02]  /*1380*/  LOP3.LUT R0, R3, 0xff, RZ, 0xc0, !PT ;  /* 0x000000ff03007812 */ /* 0x000fe400078ec0ff */
[----:B------:R-:W-:Y:S01]  /*1390*/  IADD3 R2, P1, R13, UR6, RZ ;  /* 0x000000060d027c10 */ /* 0x000fe2000ff3e0ff */
[----:B------:R-:W-:Y:S01]  /*13a0*/  @P0 FMUL R16, R16, 0.25 ;  /* 0x3e80000010100820 */ /* 0x000fe20000400000 */
[----:B------:R-:W-:Y:S01]  /*13b0*/  @!P4 SEL R14, R14, R43, !P5 ;  /* 0x0000002b0e0ec207 */ /* 0x000fe20006800000 */
[----:B------:R-:W-:Y:S01]  /*13c0*/  IMAD R9, R9, 0x100, R0 ;  /* 0x0000010009097824 */ /* 0x000fe200078e0200 */
[----:B------:R-:W-:Y:S01]  /*13d0*/  LEA.HI.X.SX32 R3, R13, UR7, 0x1, P1 ;  /* 0x000000070d037c11 */ /* 0x000fe200088f0eff */
[----:B------:R-:W-:Y:S01]  /*13e0*/  @P0 FMUL R17, R17, 0.25 ;  /* 0x3e80000011110820 */ /* 0x000fe20000400000 */
[----:B------:R-:W-:Y:S01]  /*13f0*/  @!P2 FMUL R16, R16, 16777216 ;  /* 0x4b8000001010a820 */ /* 0x000fe20000400000 */
[----:B------:R2:W-:Y:S02]  /*1400*/  @!P6 STG.E.64 desc[UR4][R4.64], R14 ;  /* 0x0000000e0400e986 */ /* 0x0005e4000c101b04 */
[----:B------:R-:W-:-:S02]  /*1410*/  @!P2 FMUL R17, R17, 16777216 ;  /* 0x4b8000001111a820 */ /* 0x000fc40000400000 */
[----:B------:R2:W-:Y:S01]  /*1420*/  @!P6 STG.E.U16 desc[UR4][R2.64], R9 ;  /* 0x000000090200e986 */ /* 0x0005e2000c101504 */
[----:B-1----:R-:W-:-:S04]  /*1430*/  IMAD.WIDE R12, R13, 0x4, R6 ;  /* 0x000000040d0c7825 */ /* 0x002fc800078e0206 */
[C---:B0-----:R-:W-:Y:S01]  /*1440*/  FMUL R16, R8.reuse, R16 ;  /* 0x0000001008107220 */ /* 0x041fe20000400000 */
[----:B------:R-:W-:Y:S01]  /*1450*/  FMUL R17, R8, R17 ;  /* 0x0000001108117220 */ /* 0x000fe20000400000 */
[----:B------:R-:W-:Y:S06]  /*1460*/  @P6 EXIT ;  /* 0x000000000000694d */ /* 0x000fec0003800000 */
[----:B------:R-:W-:Y:S01]  /*1470*/  STG.E.64 desc[UR4][R12.64], R16 ;  /* 0x000000100c007986 */ /* 0x000fe2000c101b04 */
[----:B------:R-:W-:Y:S05]  /*1480*/  EXIT ;  /* 0x000000000000794d */ /* 0x000fea0003800000 */
.L_x_0:
[----:B------:R-:W-:-:S00]  /*1490*/  BRA `(.L_x_0) ;  /* 0xfffffffc00fc7947 */ /* 0x000fc0000383ffff */
[----:B------:R-:W-:-:S00]  /*14a0*/  NOP ;  /* 0x0000000000007918 */ /* 0x000fc00000000000 */
        /* <DEDUP_REMOVED lines=13> */
.L_x_1:


//--------------------- .nv.constant0.triton_poi_fused_avg_pool2d_max_pool2d_with_indices_60 --------------------------
	.section	.nv.constant0.triton_poi_fused_avg_pool2d_max_pool2d_with_indices_60,"a",@progbits
	.sectionflags	@""
	.align	4
.nv.constant0.triton_poi_fused_avg_pool2d_max_pool2d_with_indices_60:
	.zero		564
